//
// Generated by NVIDIA NVVM Compiler
//
// Compiler Build ID: CL-36424714
// Cuda compilation tools, release 13.0, V13.0.88
// Based on NVVM 20.0.0
//

.version 9.0
.target sm_100
.address_size 64

	// .globl	_Z7hexdumpPcS_m

.visible .entry _Z7hexdumpPcS_m(
	.param .u64 .ptr .align 1 _Z7hexdumpPcS_m_param_0,
	.param .u64 .ptr .align 1 _Z7hexdumpPcS_m_param_1,
	.param .u64 _Z7hexdumpPcS_m_param_2
)
{
	.reg .pred 	%p<3>;
	.reg .b16 	%rs<9>;
	.reg .b32 	%r<7>;
	.reg .b64 	%rd<10>;

	ld.param.u64 	%rd2, [_Z7hexdumpPcS_m_param_0];
	ld.param.u64 	%rd3, [_Z7hexdumpPcS_m_param_1];
	ld.param.u64 	%rd4, [_Z7hexdumpPcS_m_param_2];
	mov.u32 	%r1, %ctaid.x;
	mov.u32 	%r2, %ntid.x;
	mov.u32 	%r3, %tid.x;
	mad.lo.s32 	%r4, %r1, %r2, %r3;
	cvt.s64.s32 	%rd1, %r4;
	setp.le.u64 	%p1, %rd4, %rd1;
	@%p1 bra 	$L__BB0_2;
	cvt.u32.u64 	%r5, %rd1;
	cvta.to.global.u64 	%rd5, %rd3;
	cvta.to.global.u64 	%rd6, %rd2;
	add.s64 	%rd7, %rd5, %rd1;
	ld.global.s8 	%rs1, [%rd7];
	and.b16  	%rs2, %rs1, 15;
	shr.u16 	%rs3, %rs1, 4;
	shl.b32 	%r6, %r5, 2;
	cvt.s64.s32 	%rd8, %r6;
	add.s64 	%rd9, %rd6, %rd8;
	mov.b16 	%rs4, 92;
	st.global.u8 	[%rd9], %rs4;
	mov.b16 	%rs5, 120;
	st.global.u8 	[%rd9+1], %rs5;
	add.s16 	%rs6, %rs3, 48;
	st.global.u8 	[%rd9+2], %rs6;
	setp.gt.u16 	%p2, %rs2, 10;
	selp.b16 	%rs7, 87, 48, %p2;
	add.s16 	%rs8, %rs7, %rs2;
	st.global.u8 	[%rd9+3], %rs8;
$L__BB0_2:
	ret;

}


// ===== COMPILED SASS (sm_100) =====

	.target	sm_100

	.elftype	@"ET_EXEC"


//--------------------- .note.nv.tkinfo           --------------------------
	.section	.note.nv.tkinfo,"",@"SHT_NOTE"
	.sectionflags	@"SHF_NOTE_NV_TKINFO"
	.tkinfo
        /*0018*/ 	.word	0x00000002
        /*0030*/ 	.string	""
        /*0030*/ 	.string	"ptxas"
        /*0030*/ 	.string	"Cuda compilation tools, release 13.0, V13.0.88"
        /*0030*/ 	.string	"Build cuda_13.0.r13.0/compiler.36424714_0"
        /*0030*/ 	.string	"-arch sm_100 -m 64 "



//--------------------- .note.nv.cuinfo           --------------------------
	.section	.note.nv.cuinfo,"",@"SHT_NOTE"
	.sectionflags	@"SHF_NOTE_NV_CUINFO"
        /*0018*/ 	.short	0x0002
        /*001a*/ 	.short	0x0064
        /*001c*/ 	.short	0x0082
	.zero		2


//--------------------- .nv.info                  --------------------------
	.section	.nv.info,"",@"SHT_CUDA_INFO"
	.align	4


	//----- nvinfo : EIATTR_REGCOUNT
	.align		4
        /*0000*/ 	.byte	0x04, 0x2f
        /*0002*/ 	.short	(.L_1 - .L_0)
	.align		4
.L_0:
        /*0004*/ 	.word	index@(_Z7hexdumpPcS_m)
        /*0008*/ 	.word	0x0000000c


	//----- nvinfo : EIATTR_FRAME_SIZE
	.align		4
.L_1:
        /*000c*/ 	.byte	0x04, 0x11
        /*000e*/ 	.short	(.L_3 - .L_2)
	.align		4
.L_2:
        /*0010*/ 	.word	index@(_Z7hexdumpPcS_m)
        /*0014*/ 	.word	0x00000000


	//----- nvinfo : EIATTR_MIN_STACK_SIZE
	.align		4
.L_3:
        /*0018*/ 	.byte	0x04, 0x12
        /*001a*/ 	.short	(.L_5 - .L_4)
	.align		4
.L_4:
        /*001c*/ 	.word	index@(_Z7hexdumpPcS_m)
        /*0020*/ 	.word	0x00000000
.L_5:


//--------------------- .nv.compat                --------------------------
	.section	.nv.compat,"",@"SHT_CUDA_COMPAT_INFO"
	.align	4
        /*0000*/ 	.byte	0x02, 0x09, 0x00, 0x00, 0x02, 0x02, 0x01, 0x00, 0x02, 0x05, 0x05, 0x00, 0x03, 0x07, 0x01, 0x01
        /*0010*/ 	.byte	0x02, 0x03, 0x00, 0x00, 0x02, 0x06, 0x01, 0x00, 0x04, 0x0b, 0x08, 0x00, 0x09, 0x00, 0x00, 0x00
        /*0020*/ 	.byte	0x00, 0x00, 0x00, 0x00


//--------------------- .nv.info._Z7hexdumpPcS_m  --------------------------
	.section	.nv.info._Z7hexdumpPcS_m,"",@"SHT_CUDA_INFO"
	.sectionflags	@""
	.align	4


	//----- nvinfo : EIATTR_CUDA_API_VERSION
	.align		4
        /*0000*/ 	.byte	0x04, 0x37
        /*0002*/ 	.short	(.L_7 - .L_6)
.L_6:
        /*0004*/ 	.word	0x00000082


	//----- nvinfo : EIATTR_KPARAM_INFO
	.align		4
.L_7:
        /*0008*/ 	.byte	0x04, 0x17
        /*000a*/ 	.short	(.L_9 - .L_8)
.L_8:
        /*000c*/ 	.word	0x00000000
        /*0010*/ 	.short	0x0002
        /*0012*/ 	.short	0x0010
        /*0014*/ 	.byte	0x00, 0xf0, 0x21, 0x00


	//----- nvinfo : EIATTR_KPARAM_INFO
	.align		4
.L_9:
        /*0018*/ 	.byte	0x04, 0x17
        /*001a*/ 	.short	(.L_11 - .L_10)
.L_10:
        /*001c*/ 	.word	0x00000000
        /*0020*/ 	.short	0x0001
        /*0022*/ 	.short	0x0008
        /*0024*/ 	.byte	0x00, 0xf5, 0x21, 0x00


	//----- nvinfo : EIATTR_KPARAM_INFO
	.align		4
.L_11:
        /*0028*/ 	.byte	0x04, 0x17
        /*002a*/ 	.short	(.L_13 - .L_12)
.L_12:
        /*002c*/ 	.word	0x00000000
        /*0030*/ 	.short	0x0000
        /*0032*/ 	.short	0x0000
        /*0034*/ 	.byte	0x00, 0xf5, 0x21, 0x00


	//----- nvinfo : EIATTR_SPARSE_MMA_MASK
	.align		4
.L_13:
        /*0038*/ 	.byte	0x03, 0x50
        /*003a*/ 	.short	0x0000


	//----- nvinfo : EIATTR_MAXREG_COUNT
	.align		4
        /*003c*/ 	.byte	0x03, 0x1b
        /*003e*/ 	.short	0x00ff


	//----- nvinfo : EIATTR_MERCURY_ISA_VERSION
	.align		4
        /*0040*/ 	.byte	0x03, 0x5f
        /*0042*/ 	.short	0x0101


	//----- nvinfo : EIATTR_VRC_CTA_INIT_COUNT
	.align		4
        /*0044*/ 	.byte	0x02, 0x4a
	.zero		1
	.zero		1


	//----- nvinfo : EIATTR_EXIT_INSTR_OFFSETS
	.align		4
        /*0048*/ 	.byte	0x04, 0x1c
        /*004a*/ 	.short	(.L_15 - .L_14)


	//   ....[0]....
.L_14:
        /*004c*/ 	.word	0x00000090


	//   ....[1]....
        /*0050*/ 	.word	0x000001f0


	//----- nvinfo : EIATTR_CBANK_PARAM_SIZE
	.align		4
.L_15:
        /*0054*/ 	.byte	0x03, 0x19
        /*0056*/ 	.short	0x0018


	//----- nvinfo : EIATTR_PARAM_CBANK
	.align		4
        /*0058*/ 	.byte	0x04, 0x0a
        /*005a*/ 	.short	(.L_17 - .L_16)
	.align		4
.L_16:
        /*005c*/ 	.word	index@(.nv.constant0._Z7hexdumpPcS_m)
        /*0060*/ 	.short	0x0380
        /*0062*/ 	.short	0x0018


	//----- nvinfo : EIATTR_SW_WAR
	.align		4
.L_17:
        /*0064*/ 	.byte	0x04, 0x36
        /*0066*/ 	.short	(.L_19 - .L_18)
.L_18:
        /*0068*/ 	.word	0x00000008
.L_19:


//--------------------- .nv.callgraph             --------------------------
	.section	.nv.callgraph,"",@"SHT_CUDA_CALLGRAPH"
	.align	4
	.sectionentsize	8
	.align		4
        /*0000*/ 	.word	0x00000000
	.align		4
        /*0004*/ 	.word	0xffffffff
	.align		4
        /*0008*/ 	.word	0x00000000
	.align		4
        /*000c*/ 	.word	0xfffffffe
	.align		4
        /*0010*/ 	.word	0x00000000
	.align		4
        /*0014*/ 	.word	0xfffffffd
	.align		4
        /*0018*/ 	.word	0x00000000
	.align		4
        /*001c*/ 	.word	0xfffffffc


//--------------------- .text._Z7hexdumpPcS_m     --------------------------
	.section	.text._Z7hexdumpPcS_m,"ax",@progbits
	.align	128
        .global         _Z7hexdumpPcS_m
        .type           _Z7hexdumpPcS_m,@function
        .size           _Z7hexdumpPcS_m,(.L_x_1 - _Z7hexdumpPcS_m)
        .other          _Z7hexdumpPcS_m,@"STO_CUDA_ENTRY STV_DEFAULT"
_Z7hexdumpPcS_m:
.text._Z7hexdumpPcS_m:
[----:B------:R-:W-:Y:S01]  /*0000*/  LDC R1, c[0x0][0x37c] ;  /* 0x0000df00ff017b82 */ /* 0x000fe20000000800 */
[----:B------:R-:W0:Y:S07]  /*0010*/  S2R R3, SR_TID.X ;  /* 0x0000000000037919 */ /* 0x000e2e0000002100 */
[----:B------:R-:W0:Y:S01]  /*0020*/  S2UR UR4, SR_CTAID.X ;  /* 0x00000000000479c3 */ /* 0x000e220000002500 */
[----:B------:R-:W1:Y:S07]  /*0030*/  LDCU.64 UR6, c[0x0][0x390] ;  /* 0x00007200ff0677ac */ /* 0x000e6e0008000a00 */
[----:B------:R-:W0:Y:S02]  /*0040*/  LDC R0, c[0x0][0x360] ;  /* 0x0000d800ff007b82 */ /* 0x000e240000000800 */
[----:B0-----:R-:W-:-:S05]  /*0050*/  IMAD R0, R0, UR4, R3 ;  /* 0x0000000400007c24 */ /* 0x001fca000f8e0203 */
[----:B-1----:R-:W-:Y:S02]  /*0060*/  ISETP.GE.U32.AND P0, PT, R0, UR6, PT ;  /* 0x0000000600007c0c */ /* 0x002fe4000bf06070 */
[----:B------:R-:W-:-:S04]  /*0070*/  SHF.R.S32.HI R2, RZ, 0x1f, R0 ;  /* 0x0000001fff027819 */ /* 0x000fc80000011400 */
[----:B------:R-:W-:-:S13]  /*0080*/  ISETP.GE.U32.AND.EX P0, PT, R2, UR7, PT, P0 ;  /* 0x0000000702007c0c */ /* 0x000fda000bf06100 */
[----:B------:R-:W-:Y:S05]  /*0090*/  @P0 EXIT ;  /* 0x000000000000094d */ /* 0x000fea0003800000 */
[----:B------:R-:W0:Y:S01]  /*00a0*/  LDCU.128 UR8, c[0x0][0x380] ;  /* 0x00007000ff0877ac */ /* 0x000e220008000c00 */
[----:B------:R-:W1:Y:S01]  /*00b0*/  LDCU.64 UR4, c[0x0][0x358] ;  /* 0x00006b00ff0477ac */ /* 0x000e620008000a00 */
[----:B0-----:R-:W-:-:S04]  /*00c0*/  IADD3 R4, P0, PT, R0, UR10, RZ ;  /* 0x0000000a00047c10 */ /* 0x001fc8000ff1e0ff */
[----:B------:R-:W-:-:S05]  /*00d0*/  IADD3.X R5, PT, PT, R2, UR11, RZ, P0, !PT ;  /* 0x0000000b02057c10 */ /* 0x000fca00087fe4ff */
[----:B-1----:R-:W2:Y:S01]  /*00e0*/  LDG.E.S8 R4, desc[UR4][R4.64] ;  /* 0x0000000404047981 */ /* 0x002ea2000c1e1300 */
[----:B------:R-:W-:Y:S02]  /*00f0*/  IMAD.SHL.U32 R0, R0, 0x4, RZ ;  /* 0x0000000400007824 */ /* 0x000fe400078e00ff */
[----:B------:R-:W-:Y:S02]  /*0100*/  IMAD.MOV.U32 R8, RZ, RZ, 0x78 ;  /* 0x00000078ff087424 */ /* 0x000fe400078e00ff */
[----:B------:R-:W-:Y:S01]  /*0110*/  IMAD.MOV.U32 R7, RZ, RZ, 0x5c ;  /* 0x0000005cff077424 */ /* 0x000fe200078e00ff */
[----:B------:R-:W-:-:S04]  /*0120*/  IADD3 R2, P1, PT, R0, UR8, RZ ;  /* 0x0000000800027c10 */ /* 0x000fc8000ff3e0ff */
[----:B------:R-:W-:-:S05]  /*0130*/  LEA.HI.X.SX32 R3, R0, UR9, 0x1, P1 ;  /* 0x0000000900037c11 */ /* 0x000fca00088f0eff */
[----:B------:R-:W-:Y:S01]  /*0140*/  STG.E.U8 desc[UR4][R2.64], R7 ;  /* 0x0000000702007986 */ /* 0x000fe2000c101104 */
[C---:B--2---:R-:W-:Y:S02]  /*0150*/  LOP3.LUT R6, R4.reuse, 0xf, RZ, 0xc0, !PT ;  /* 0x0000000f04067812 */ /* 0x044fe400078ec0ff */
[----:B------:R-:W-:Y:S02]  /*0160*/  LOP3.LUT R0, R4, 0xffff, RZ, 0xc0, !PT ;  /* 0x0000ffff04007812 */ /* 0x000fe400078ec0ff */
[C---:B------:R-:W-:Y:S01]  /*0170*/  ISETP.GT.U32.AND P0, PT, R6.reuse, 0xa, PT ;  /* 0x0000000a0600780c */ /* 0x040fe20003f04070 */
[----:B------:R-:W-:Y:S01]  /*0180*/  VIADD R9, R6, 0x57 ;  /* 0x0000005706097836 */ /* 0x000fe20000000000 */
[----:B------:R-:W-:Y:S02]  /*0190*/  PRMT R4, R8, 0x7610, R4 ;  /* 0x0000761008047816 */ /* 0x000fe40000000004 */
[----:B------:R-:W-:-:S03]  /*01a0*/  LEA.HI R5, R0, 0x30, RZ, 0x1c ;  /* 0x0000003000057811 */ /* 0x000fc600078fe0ff */
[----:B------:R-:W-:Y:S04]  /*01b0*/  STG.E.U8 desc[UR4][R2.64+0x1], R4 ;  /* 0x0000010402007986 */ /* 0x000fe8000c101104 */
[----:B------:R-:W-:Y:S02]  /*01c0*/  STG.E.U8 desc[UR4][R2.64+0x2], R5 ;  /* 0x0000020502007986 */ /* 0x000fe4000c101104 */
[----:B------:R-:W-:-:S05]  /*01d0*/  @!P0 VIADD R9, R6, 0x30 ;  /* 0x0000003006098836 */ /* 0x000fca0000000000 */
[----:B------:R-:W-:Y:S01]  /*01e0*/  STG.E.U8 desc[UR4][R2.64+0x3], R9 ;  /* 0x0000030902007986 */ /* 0x000fe2000c101104 */
[----:B------:R-:W-:Y:S05]  /*01f0*/  EXIT ;  /* 0x000000000000794d */ /* 0x000fea0003800000 */
.L_x_0:
[----:B------:R-:W-:-:S00]  /*0200*/  BRA `(.L_x_0) ;  /* 0xfffffffc00fc7947 */ /* 0x000fc0000383ffff */
[----:B------:R-:W-:-:S00]  /*0210*/  NOP ;  /* 0x0000000000007918 */ /* 0x000fc00000000000 */
        /* <DEDUP_REMOVED lines=14> */
.L_x_1:


//--------------------- .nv.shared.reserved.0     --------------------------
	.section	.nv.shared.reserved.0,"aw",@nobits
	.weak		__nv_reservedSMEM_offset_0_alias
	.size		__nv_reservedSMEM_offset_0_alias, 0, 64
	.other		__nv_reservedSMEM_offset_0_alias,@"STO_CUDA_RESERVED_SHARED STV_DEFAULT"
__nv_reservedSMEM_offset_0_alias:
	.zero		0
	.zero		64


//--------------------- .nv.constant0._Z7hexdumpPcS_m --------------------------
	.section	.nv.constant0._Z7hexdumpPcS_m,"a",@progbits
	.sectionflags	@""
	.align	4
.nv.constant0._Z7hexdumpPcS_m:
	.zero		920


//--------------------- SYMBOLS --------------------------

	.type		.nv.reservedSmem.offset0,@object
	.size		.nv.reservedSmem.offset0,0x4
